	.headerflags	@"EF_CUDA_TEXMODE_UNIFIED EF_CUDA_64BIT_ADDRESS EF_CUDA_ACCELERATORS EF_CUDA_SM90 EF_CUDA_VIRTUAL_SM(EF_CUDA_SM90)"
	.elftype	@"ET_EXEC"


//--------------------- .nv.info                  --------------------------
	.section	.nv.info,"",@"SHT_CUDA_INFO"
	.align	4


	//----- nvinfo : EIATTR_REGCOUNT
	.align		4
        /*0000*/ 	.byte	0x04, 0x2f
        /*0002*/ 	.short	(.L_2 - .L_1)
	.align		4
.L_1:
        /*0004*/ 	.word	index@(triton_poi_fused_cat_25)
        /*0008*/ 	.word	0x0000000f


	//----- nvinfo : EIATTR_MIN_STACK_SIZE
	.align		4
.L_2:
        /*000c*/ 	.byte	0x04, 0x12
        /*000e*/ 	.short	(.L_4 - .L_3)
	.align		4
.L_3:
        /*0010*/ 	.word	index@(triton_poi_fused_cat_25)
        /*0014*/ 	.word	0x00000000


	//----- nvinfo : EIATTR_FRAME_SIZE
	.align		4
.L_4:
        /*0018*/ 	.byte	0x04, 0x11
        /*001a*/ 	.short	(.L_6 - .L_5)
	.align		4
.L_5:
        /*001c*/ 	.word	index@(triton_poi_fused_cat_25)
        /*0020*/ 	.word	0x00000000


	//----- nvinfo : EIATTR_MIN_STACK_SIZE
	.align		4
.L_6:
        /*0024*/ 	.byte	0x04, 0x12
        /*0026*/ 	.short	(.L_8 - .L_7)
	.align		4
.L_7:
        /*0028*/ 	.word	index@(triton_poi_fused_cat_25)
        /*002c*/ 	.word	0x00000000
.L_8:


//--------------------- .nv.info.triton_poi_fused_cat_25 --------------------------
	.section	.nv.info.triton_poi_fused_cat_25,"",@"SHT_CUDA_INFO"
	.sectionflags	@""
	.align	4


	//----- nvinfo : EIATTR_CUDA_API_VERSION
	.align		4
        /*0000*/ 	.byte	0x04, 0x37
        /*0002*/ 	.short	(.L_10 - .L_9)
.L_9:
        /*0004*/ 	.word	0x0000007c


	//----- nvinfo : EIATTR_KPARAM_INFO
	.align		4
.L_10:
        /*0008*/ 	.byte	0x04, 0x17
        /*000a*/ 	.short	(.L_12 - .L_11)
.L_11:
        /*000c*/ 	.word	0x00000000
        /*0010*/ 	.short	0x0003
        /*0012*/ 	.short	0x0018
        /*0014*/ 	.byte	0x00, 0xf0, 0x11, 0x00


	//----- nvinfo : EIATTR_KPARAM_INFO
	.align		4
.L_12:
        /*0018*/ 	.byte	0x04, 0x17
        /*001a*/ 	.short	(.L_14 - .L_13)
.L_13:
        /*001c*/ 	.word	0x00000000
        /*0020*/ 	.short	0x0002
        /*0022*/ 	.short	0x0010
        /*0024*/ 	.byte	0x00, 0xf4, 0x21, 0x00


	//----- nvinfo : EIATTR_KPARAM_INFO
	.align		4
.L_14:
        /*0028*/ 	.byte	0x04, 0x17
        /*002a*/ 	.short	(.L_16 - .L_15)
.L_15:
        /*002c*/ 	.word	0x00000000
        /*0030*/ 	.short	0x0001
        /*0032*/ 	.short	0x0008
        /*0034*/ 	.byte	0x00, 0xf4, 0x21, 0x00


	//----- nvinfo : EIATTR_KPARAM_INFO
	.align		4
.L_16:
        /*0038*/ 	.byte	0x04, 0x17
        /*003a*/ 	.short	(.L_18 - .L_17)
.L_17:
        /*003c*/ 	.word	0x00000000
        /*0040*/ 	.short	0x0000
        /*0042*/ 	.short	0x0000
        /*0044*/ 	.byte	0x00, 0xf4, 0x21, 0x00


	//----- nvinfo : EIATTR_SPARSE_MMA_MASK
	.align		4
.L_18:
        /*0048*/ 	.byte	0x03, 0x50
        /*004a*/ 	.short	0x0000


	//----- nvinfo : EIATTR_MAXREG_COUNT
	.align		4
        /*004c*/ 	.byte	0x03, 0x1b
        /*004e*/ 	.short	0x00ff


	//----- nvinfo : EIATTR_EXIT_INSTR_OFFSETS
	.align		4
        /*0050*/ 	.byte	0x04, 0x1c
        /*0052*/ 	.short	(.L_20 - .L_19)


	//   ....[0]....
.L_19:
        /*0054*/ 	.word	0x000009c0


	//   ....[1]....
        /*0058*/ 	.word	0x000009e0


	//----- nvinfo : EIATTR_REQNTID
	.align		4
.L_20:
        /*005c*/ 	.byte	0x04, 0x10
        /*005e*/ 	.short	(.L_22 - .L_21)
.L_21:
        /*0060*/ 	.word	0x00000080
        /*0064*/ 	.word	0x00000001
        /*0068*/ 	.word	0x00000001


	//----- nvinfo : EIATTR_CRS_STACK_SIZE
	.align		4
.L_22:
        /*006c*/ 	.byte	0x04, 0x1e
        /*006e*/ 	.short	(.L_24 - .L_23)
.L_23:
        /*0070*/ 	.word	0x00000000


	//----- nvinfo : EIATTR_CBANK_PARAM_SIZE
	.align		4
.L_24:
        /*0074*/ 	.byte	0x03, 0x19
        /*0076*/ 	.short	0x001c


	//----- nvinfo : EIATTR_PARAM_CBANK
	.align		4
        /*0078*/ 	.byte	0x04, 0x0a
        /*007a*/ 	.short	(.L_26 - .L_25)
	.align		4
.L_25:
        /*007c*/ 	.word	index@(.nv.constant0.triton_poi_fused_cat_25)
        /*0080*/ 	.short	0x0210
        /*0082*/ 	.short	0x001c


	//----- nvinfo : EIATTR_SW_WAR
	.align		4
.L_26:
        /*0084*/ 	.byte	0x04, 0x36
        /*0086*/ 	.short	(.L_28 - .L_27)
.L_27:
        /*0088*/ 	.word	0x00000008
.L_28:


//--------------------- .nv.callgraph             --------------------------
	.section	.nv.callgraph,"",@"SHT_CUDA_CALLGRAPH"
	.align	4
	.sectionentsize	8
	.align		4
        /*0000*/ 	.word	0x00000000
	.align		4
        /*0004*/ 	.word	0xffffffff
	.align		4
        /*0008*/ 	.word	0x00000000
	.align		4
        /*000c*/ 	.word	0xfffffffe
	.align		4
        /*0010*/ 	.word	0x00000000
	.align		4
        /*0014*/ 	.word	0xfffffffd
	.align		4
        /*0018*/ 	.word	0x00000000
	.align		4
        /*001c*/ 	.word	0xfffffffc


//--------------------- .nv.constant4             --------------------------
	.section	.nv.constant4,"a",@progbits
	.align	8
	.align		8
.nv.constant4:
        /*0000*/ 	.dword	_$_str


//--------------------- .text.triton_poi_fused_cat_25 --------------------------
	.section	.text.triton_poi_fused_cat_25,"ax",@progbits
	.align	128
        .global         triton_poi_fused_cat_25
        .type           triton_poi_fused_cat_25,@function
        .size           triton_poi_fused_cat_25,(.L_x_15 - triton_poi_fused_cat_25)
        .other          triton_poi_fused_cat_25,@"STO_CUDA_ENTRY STV_DEFAULT"
triton_poi_fused_cat_25:
.text.triton_poi_fused_cat_25:
[----:B------:R-:W0:Y:S02]  /*0000*/  LDC R1, c[0x0][0x28] ;  /* 0x00000a00ff017b82 */ /* 0x000e240000000800 */
[----:B------:R-:W1:Y:S01]  /*0010*/  S2R R2, SR_TID.X ;  /* 0x0000000000027919 */ /* 0x000e620000002100 */
[----:B------:R-:W-:Y:S01]  /*0020*/  ULDC.64 UR4, c[0x0][0x208] ;  /* 0x0000820000047ab9 */ /* 0x000fe20000000a00 */
[----:B------:R-:W-:Y:S01]  /*0030*/  BSSY B0, `(.L_x_0) ;  /* 0x0000011000007945 */ /* 0x000fe20003800000 */
[----:B------:R-:W-:Y:S01]  /*0040*/  HFMA2.MMA R5, -RZ, RZ, 0, 0 ;  /* 0x00000000ff057435 */ /* 0x000fe200000001ff */
[----:B------:R-:W2:Y:S01]  /*0050*/  S2R R3, SR_CTAID.X ;  /* 0x0000000000037919 */ /* 0x000ea20000002500 */
[----:B-1----:R-:W-:-:S04]  /*0060*/  LOP3.LUT R2, R2, 0x7f, RZ, 0xc0, !PT ;  /* 0x0000007f02027812 */ /* 0x002fc800078ec0ff */
[----:B--2---:R-:W-:-:S04]  /*0070*/  LEA R2, R3, R2, 0x7 ;  /* 0x0000000203027211 */ /* 0x004fc800078e38ff */
[----:B------:R-:W-:-:S04]  /*0080*/  SHF.R.S32.HI R3, RZ, 0x1f, R2 ;  /* 0x0000001fff037819 */ /* 0x000fc80000011402 */
[----:B------:R-:W-:-:S04]  /*0090*/  LEA.HI R0, R3, R2, RZ, 0x8 ;  /* 0x0000000203007211 */ /* 0x000fc800078f40ff */
[----:B------:R-:W-:Y:S02]  /*00a0*/  LOP3.LUT R3, R0, 0xffffff00, RZ, 0xc0, !PT ;  /* 0xffffff0000037812 */ /* 0x000fe400078ec0ff */
[----:B------:R-:W-:Y:S02]  /*00b0*/  SHF.R.S32.HI R4, RZ, 0x8, R0 ;  /* 0x00000008ff047819 */ /* 0x000fe40000011400 */
[----:B------:R-:W-:-:S04]  /*00c0*/  IADD3 R3, R2, -R3, RZ ;  /* 0x8000000302037210 */ /* 0x000fc80007ffe0ff */
[----:B------:R-:W-:Y:S02]  /*00d0*/  ISETP.GE.AND P0, PT, R3, 0x80, PT ;  /* 0x000000800300780c */ /* 0x000fe40003f06270 */
[----:B------:R-:W-:Y:S02]  /*00e0*/  LEA R4, R4, R3, 0x7 ;  /* 0x0000000304047211 */ /* 0x000fe400078e38ff */
[----:B------:R-:W-:-:S13]  /*00f0*/  ISETP.LT.AND P1, PT, R2, 0x400, !P0 ;  /* 0x000004000200780c */ /* 0x000fda0004721270 */
[----:B------:R-:W-:Y:S05]  /*0100*/  @!P1 BRA `(.L_x_1) ;  /* 0x00000000000c9947 */ /* 0x000fea0003800000 */
[----:B------:R-:W1:Y:S02]  /*0110*/  LDC.64 R6, c[0x0][0x210] ;  /* 0x00008400ff067b82 */ /* 0x000e640000000a00 */
[----:B-1----:R-:W-:-:S05]  /*0120*/  IMAD.WIDE R6, R4, 0x4, R6 ;  /* 0x0000000404067825 */ /* 0x002fca00078e0206 */
[----:B------:R1:W5:Y:S02]  /*0130*/  LDG.E.EL R5, desc[UR4][R6.64] ;  /* 0x0000000406057981 */ /* 0x000364000c2e1900 */
.L_x_1:
[----:B------:R-:W-:Y:S05]  /*0140*/  BSYNC B0 ;  /* 0x0000000000007941 */ /* 0x000fea0003800000 */
.L_x_0:
[----:B-----5:R-:W-:Y:S01]  /*0150*/  SEL R5, R5, RZ, P1 ;  /* 0x000000ff05057207 */ /* 0x020fe20000800000 */
[----:B------:R-:W-:Y:S01]  /*0160*/  BSSY B0, `(.L_x_2) ;  /* 0x0000024000007945 */ /* 0x000fe20003800000 */
[----:B------:R-:W-:-:S03]  /*0170*/  MOV R11, 0x3e800000 ;  /* 0x3e800000000b7802 */ /* 0x000fc60000000f00 */
[----:B------:R-:W-:-:S05]  /*0180*/  FMUL R0, R5, 1.4426950216293334961 ;  /* 0x3fb8aa3b05007820 */ /* 0x000fca0000400000 */
[----:B------:R-:W-:-:S13]  /*0190*/  FSETP.GEU.AND P1, PT, R0, -126, PT ;  /* 0xc2fc00000000780b */ /* 0x000fda0003f2e000 */
[----:B------:R-:W-:-:S04]  /*01a0*/  @!P1 FMUL R0, R0, 0.5 ;  /* 0x3f00000000009820 */ /* 0x000fc80000400000 */
[----:B-1----:R-:W1:Y:S02]  /*01b0*/  MUFU.EX2 R7, R0 ;  /* 0x0000000000077308 */ /* 0x002e640000000800 */
[----:B-1----:R-:W-:Y:S01]  /*01c0*/  @!P1 FMUL R7, R7, R7 ;  /* 0x0000000707079220 */ /* 0x002fe20000400000 */
[----:B------:R-:W-:-:S03]  /*01d0*/  FSETP.GT.AND P1, PT, R5, 20, PT ;  /* 0x41a000000500780b */ /* 0x000fc60003f24000 */
[C---:B------:R-:W-:Y:S01]  /*01e0*/  FADD.FTZ.RZ R6, R7.reuse, 1 ;  /* 0x3f80000007067421 */ /* 0x040fe2000001c000 */
[----:B------:R-:W-:-:S04]  /*01f0*/  ISETP.GE.U32.AND P2, PT, R7, 0x7f800000, PT ;  /* 0x7f8000000700780c */ /* 0x000fc80003f46070 */
[----:B------:R-:W-:-:S04]  /*0200*/  IADD3 R6, R6, -0x3f400000, RZ ;  /* 0xc0c0000006067810 */ /* 0x000fc80007ffe0ff */
[----:B------:R-:W-:-:S04]  /*0210*/  LOP3.LUT R8, R6, 0xff800000, RZ, 0xc0, !PT ;  /* 0xff80000006087812 */ /* 0x000fc800078ec0ff */
[----:B------:R-:W-:Y:S02]  /*0220*/  IADD3 R6, -R8, 0x40800000, RZ ;  /* 0x4080000008067810 */ /* 0x000fe40007ffe1ff */
[----:B------:R-:W-:Y:S02]  /*0230*/  IADD3 R9, R7, -R8, RZ ;  /* 0x8000000807097210 */ /* 0x000fe40007ffe0ff */
[----:B------:R-:W-:Y:S01]  /*0240*/  I2FP.F32.S32 R8, R8 ;  /* 0x0000000800087245 */ /* 0x000fe20000201400 */
[----:B------:R-:W-:Y:S01]  /*0250*/  FFMA.FTZ R10, R6, R11, -1 ;  /* 0xbf800000060a7423 */ /* 0x000fe2000001000b */
[----:B------:R-:W-:-:S03]  /*0260*/  HFMA2.MMA R6, -RZ, RZ, 1.3056640625, -1.8671875 ;  /* 0x3d39bf78ff067435 */ /* 0x000fc600000001ff */
[----:B------:R-:W-:Y:S01]  /*0270*/  FADD R9, R9, R10 ;  /* 0x0000000a09097221 */ /* 0x000fe20000000000 */
[----:B------:R-:W-:-:S06]  /*0280*/  FMUL R8, R8, 1.1920928955078125e-07 ;  /* 0x3400000008087820 */ /* 0x000fcc0000400000 */
[----:B------:R-:W-:-:S04]  /*0290*/  FFMA.FTZ R0, R9, -R6, 0.10546888411045074463 ;  /* 0x3dd8001209007423 */ /* 0x000fc80000010806 */
[----:B------:R-:W-:-:S04]  /*02a0*/  FFMA.FTZ R0, R9, R0, -0.13229703903198242188 ;  /* 0xbe0778e009007423 */ /* 0x000fc80000010000 */
[----:B------:R-:W-:-:S04]  /*02b0*/  FFMA.FTZ R0, R9, R0, 0.14491446316242218018 ;  /* 0x3e14647509007423 */ /* 0x000fc80000010000 */
[----:B------:R-:W-:-:S04]  /*02c0*/  FFMA.FTZ R0, R9, R0, -0.16641564667224884033 ;  /* 0xbe2a68dd09007423 */ /* 0x000fc80000010000 */
[----:B------:R-:W-:-:S04]  /*02d0*/  FFMA.FTZ R0, R9, R0, 0.19988867640495300293 ;  /* 0x3e4caf9e09007423 */ /* 0x000fc80000010000 */
[----:B------:R-:W-:-:S04]  /*02e0*/  FFMA.FTZ R0, R9, R0, -0.25000196695327758789 ;  /* 0xbe80004209007423 */ /* 0x000fc80000010000 */
[----:B------:R-:W-:-:S04]  /*02f0*/  FFMA.FTZ R0, R9, R0, 0.33333510160446166992 ;  /* 0x3eaaaae609007423 */ /* 0x000fc80000010000 */
[----:B------:R-:W-:-:S04]  /*0300*/  FFMA.FTZ R0, R9, R0, -0.5 ;  /* 0xbf00000009007423 */ /* 0x000fc80000010000 */
[----:B------:R-:W-:-:S04]  /*0310*/  FMUL R0, R9, R0 ;  /* 0x0000000009007220 */ /* 0x000fc80000400000 */
[----:B------:R-:W-:-:S04]  /*0320*/  FFMA.FTZ R9, R9, R0, R9 ;  /* 0x0000000009097223 */ /* 0x000fc80000010009 */
[----:B------:R-:W-:Y:S01]  /*0330*/  FFMA.FTZ R8, R8, 0.69314718246459960938, R9 ;  /* 0x3f31721808087823 */ /* 0x000fe20000010009 */
[----:B------:R-:W-:Y:S06]  /*0340*/  @!P2 BRA `(.L_x_3) ;  /* 0x000000000014a947 */ /* 0x000fec0003800000 */
[C---:B------:R-:W-:Y:S02]  /*0350*/  ISETP.GE.AND P2, PT, R7.reuse, -0x407fffff, PT ;  /* 0xbf8000010700780c */ /* 0x040fe40003f46270 */
[----:B------:R-:W-:-:S11]  /*0360*/  FSETP.NEU.AND P3, PT, R7, RZ, PT ;  /* 0x000000ff0700720b */ /* 0x000fd60003f6d000 */
[----:B------:R-:W-:-:S05]  /*0370*/  @P2 MOV R0, 0x7f800000 ;  /* 0x7f80000000002802 */ /* 0x000fca0000000f00 */
[----:B------:R-:W-:-:S05]  /*0380*/  @P2 FFMA.FTZ R8, R7, R0, +INF ;  /* 0x7f80000007082423 */ /* 0x000fca0000010000 */
[----:B------:R-:W-:-:S07]  /*0390*/  FSEL R8, R8, -RZ, P3 ;  /* 0x800000ff08087208 */ /* 0x000fce0001800000 */
.L_x_3:
[----:B------:R-:W-:Y:S05]  /*03a0*/  BSYNC B0 ;  /* 0x0000000000007941 */ /* 0x000fea0003800000 */
.L_x_2:
[----:B------:R-:W-:Y:S01]  /*03b0*/  FSEL R11, R5, R8, P1 ;  /* 0x00000008050b7208 */ /* 0x000fe20000800000 */
[----:B------:R-:W-:Y:S01]  /*03c0*/  BSSY B0, `(.L_x_4) ;  /* 0x0000017000007945 */ /* 0x000fe20003800000 */
[----:B------:R-:W-:Y:S02]  /*03d0*/  ISETP.GE.AND P1, PT, R2, 0x400, PT ;  /* 0x000004000200780c */ /* 0x000fe40003f26270 */
[----:B------:R-:W-:Y:S01]  /*03e0*/  SHF.R.S32.HI R9, RZ, 0x1f, R4 ;  /* 0x0000001fff097819 */ /* 0x000fe20000011404 */
[----:B------:R-:W-:-:S05]  /*03f0*/  FADD.FTZ R10, |R11|, -RZ ;  /* 0x800000ff0b0a7221 */ /* 0x000fca0000010200 */
[----:B------:R-:W-:-:S13]  /*0400*/  FSETP.GE.AND P2, PT, R10, 0.60000002384185791016, PT ;  /* 0x3f19999a0a00780b */ /* 0x000fda0003f46000 */
[----:B------:R-:W-:Y:S05]  /*0410*/  @!P2 BRA `(.L_x_5) ;  /* 0x000000000028a947 */ /* 0x000fea0003800000 */
[C---:B------:R-:W-:Y:S01]  /*0420*/  FMUL R0, R10.reuse, 2.8853900432586669922 ;  /* 0x4038aa3b0a007820 */ /* 0x040fe20000400000 */
[----:B------:R-:W-:Y:S02]  /*0430*/  MOV R8, 0x3f800000 ;  /* 0x3f80000000087802 */ /* 0x000fe40000000f00 */
[----:B------:R-:W-:-:S03]  /*0440*/  FSETP.GE.AND P2, PT, R10, 9.010913848876953125, PT ;  /* 0x41102cb40a00780b */ /* 0x000fc60003f46000 */
[----:B------:R-:W1:Y:S02]  /*0450*/  MUFU.EX2 R0, R0 ;  /* 0x0000000000007308 */ /* 0x000e640000000800 */
[----:B-1----:R-:W-:-:S06]  /*0460*/  FADD R7, R0, 1 ;  /* 0x3f80000000077421 */ /* 0x002fcc0000000000 */
[----:B------:R-:W1:Y:S02]  /*0470*/  MUFU.RCP R7, R7 ;  /* 0x0000000700077308 */ /* 0x000e640000001000 */
[----:B-1----:R-:W-:-:S05]  /*0480*/  FFMA.FTZ R8, R7, -2, R8 ;  /* 0xc000000007087823 */ /* 0x002fca0000010008 */
[----:B------:R-:W-:-:S04]  /*0490*/  FSEL R8, R8, 1, !P2 ;  /* 0x3f80000008087808 */ /* 0x000fc80005000000 */
[----:B------:R-:W-:Y:S01]  /*04a0*/  LOP3.LUT R8, R8, 0x80000000, R11, 0xf8, !PT ;  /* 0x8000000008087812 */ /* 0x000fe200078ef80b */
[----:B------:R-:W-:Y:S06]  /*04b0*/  BRA `(.L_x_6) ;  /* 0x00000000001c7947 */ /* 0x000fec0003800000 */
.L_x_5:
[----:B------:R-:W-:Y:S01]  /*04c0*/  HFMA2.MMA R0, -RZ, RZ, 1.125, -9232 ;  /* 0x3c80f082ff007435 */ /* 0x000fe200000001ff */
[----:B------:R-:W-:-:S09]  /*04d0*/  FMUL R7, R11, R11 ;  /* 0x0000000b0b077220 */ /* 0x000fd20000400000 */
[----:B------:R-:W-:-:S04]  /*04e0*/  FFMA.FTZ R0, R7, R0, -0.052303962409496307373 ;  /* 0xbd563cae07007423 */ /* 0x000fc80000010000 */
[----:B------:R-:W-:-:S04]  /*04f0*/  FFMA.FTZ R0, R7, R0, 0.1331529766321182251 ;  /* 0x3e08594107007423 */ /* 0x000fc80000010000 */
[----:B------:R-:W-:-:S04]  /*0500*/  FFMA.FTZ R0, R7, R0, -0.33332768082618713379 ;  /* 0xbeaaa9ed07007423 */ /* 0x000fc80000010000 */
[----:B------:R-:W-:-:S04]  /*0510*/  FFMA.FTZ R0, R7, R0, RZ ;  /* 0x0000000007007223 */ /* 0x000fc800000100ff */
[----:B------:R-:W-:-:S07]  /*0520*/  FFMA.FTZ R8, R11, R0, R11 ;  /* 0x000000000b087223 */ /* 0x000fce000001000b */
.L_x_6:
[----:B------:R-:W-:Y:S05]  /*0530*/  BSYNC B0 ;  /* 0x0000000000007941 */ /* 0x000fea0003800000 */
.L_x_4:
[----:B------:R-:W-:Y:S01]  /*0540*/  ISETP.GT.AND P2, PT, R3, 0x7f, !P1 ;  /* 0x0000007f0300780c */ /* 0x000fe20004f44270 */
[----:B------:R-:W-:Y:S01]  /*0550*/  ULDC.64 UR6, c[0x0][0x218] ;  /* 0x0000860000067ab9 */ /* 0x000fe20000000a00 */
[----:B------:R-:W-:Y:S01]  /*0560*/  BSSY B0, `(.L_x_7) ;  /* 0x0000006000007945 */ /* 0x000fe20003800000 */
[C---:B------:R-:W-:Y:S02]  /*0570*/  LEA R10, P3, R4.reuse, UR6, 0x2 ;  /* 0x00000006040a7c11 */ /* 0x040fe4000f8610ff */
[----:B------:R-:W-:Y:S02]  /*0580*/  MOV R3, RZ ;  /* 0x000000ff00037202 */ /* 0x000fe40000000f00 */
[----:B------:R-:W-:-:S06]  /*0590*/  LEA.HI.X R11, R4, UR7, R9, 0x2, P3 ;  /* 0x00000007040b7c11 */ /* 0x000fcc00098f1409 */
[----:B------:R-:W-:Y:S05]  /*05a0*/  @!P2 BRA `(.L_x_8) ;  /* 0x000000000004a947 */ /* 0x000fea0003800000 */
[----:B------:R1:W5:Y:S02]  /*05b0*/  LDG.E.EL R3, desc[UR4][R10.64+-0x200] ;  /* 0xfffe00040a037981 */ /* 0x000364000c2e1900 */
.L_x_8:
[----:B------:R-:W-:Y:S05]  /*05c0*/  BSYNC B0 ;  /* 0x0000000000007941 */ /* 0x000fea0003800000 */
.L_x_7:
[----:B-----5:R-:W-:Y:S01]  /*05d0*/  SEL R3, R3, RZ, P2 ;  /* 0x000000ff03037207 */ /* 0x020fe20001000000 */
[----:B------:R-:W-:Y:S04]  /*05e0*/  BSSY B0, `(.L_x_9) ;  /* 0x0000023000007945 */ /* 0x000fe80003800000 */
[----:B------:R-:W-:-:S05]  /*05f0*/  FMUL R4, R3, 1.4426950216293334961 ;  /* 0x3fb8aa3b03047820 */ /* 0x000fca0000400000 */
[----:B------:R-:W-:-:S13]  /*0600*/  FSETP.GEU.AND P2, PT, R4, -126, PT ;  /* 0xc2fc00000400780b */ /* 0x000fda0003f4e000 */
[----:B------:R-:W-:-:S04]  /*0610*/  @!P2 FMUL R4, R4, 0.5 ;  /* 0x3f0000000404a820 */ /* 0x000fc80000400000 */
[----:B------:R-:W2:Y:S02]  /*0620*/  MUFU.EX2 R7, R4 ;  /* 0x0000000400077308 */ /* 0x000ea40000000800 */
[----:B--2---:R-:W-:Y:S01]  /*0630*/  @!P2 FMUL R7, R7, R7 ;  /* 0x000000070707a220 */ /* 0x004fe20000400000 */
[----:B------:R-:W-:-:S03]  /*0640*/  FSETP.GT.AND P2, PT, R3, 20, PT ;  /* 0x41a000000300780b */ /* 0x000fc60003f44000 */
[C---:B------:R-:W-:Y:S01]  /*0650*/  FADD.FTZ.RZ R0, R7.reuse, 1 ;  /* 0x3f80000007007421 */ /* 0x040fe2000001c000 */
[----:B------:R-:W-:-:S04]  /*0660*/  ISETP.GE.U32.AND P3, PT, R7, 0x7f800000, PT ;  /* 0x7f8000000700780c */ /* 0x000fc80003f66070 */
[----:B------:R-:W-:-:S04]  /*0670*/  IADD3 R0, R0, -0x3f400000, RZ ;  /* 0xc0c0000000007810 */ /* 0x000fc80007ffe0ff */
[----:B-1----:R-:W-:Y:S01]  /*0680*/  LOP3.LUT R10, R0, 0xff800000, RZ, 0xc0, !PT ;  /* 0xff800000000a7812 */ /* 0x002fe200078ec0ff */
[----:B------:R-:W-:-:S03]  /*0690*/  HFMA2.MMA R0, -RZ, RZ, 1.875, 0 ;  /* 0x3f800000ff007435 */ /* 0x000fc600000001ff */
[----:B------:R-:W-:Y:S02]  /*06a0*/  IADD3 R11, -R10, 0x40800000, RZ ;  /* 0x408000000a0b7810 */ /* 0x000fe40007ffe1ff */
[----:B------:R-:W-:Y:S02]  /*06b0*/  IADD3 R9, R7, -R10, RZ ;  /* 0x8000000a07097210 */ /* 0x000fe40007ffe0ff */
[----:B------:R-:W-:-:S03]  /*06c0*/  I2FP.F32.S32 R10, R10 ;  /* 0x0000000a000a7245 */ /* 0x000fc60000201400 */
[----:B------:R-:W-:Y:S02]  /*06d0*/  FFMA.FTZ R12, R11, 0.25, -R0 ;  /* 0x3e8000000b0c7823 */ /* 0x000fe40000010800 */
[----:B------:R-:W-:Y:S02]  /*06e0*/  FMUL R10, R10, 1.1920928955078125e-07 ;  /* 0x340000000a0a7820 */ /* 0x000fe40000400000 */
[----:B------:R-:W-:-:S04]  /*06f0*/  FADD R9, R9, R12 ;  /* 0x0000000c09097221 */ /* 0x000fc80000000000 */
        /* <DEDUP_REMOVED lines=17> */
.L_x_10:
[----:B------:R-:W-:Y:S05]  /*0810*/  BSYNC B0 ;  /* 0x0000000000007941 */ /* 0x000fea0003800000 */
.L_x_9:
[----:B------:R-:W-:Y:S01]  /*0820*/  FSEL R10, R3, R10, P2 ;  /* 0x0000000a030a7208 */ /* 0x000fe20001000000 */
[----:B------:R-:W-:Y:S04]  /*0830*/  BSSY B0, `(.L_x_11) ;  /* 0x0000014000007945 */ /* 0x000fe80003800000 */
[----:B------:R-:W-:-:S05]  /*0840*/  FADD.FTZ R9, |R10|, -RZ ;  /* 0x800000ff0a097221 */ /* 0x000fca0000010200 */
[----:B------:R-:W-:-:S13]  /*0850*/  FSETP.GE.AND P2, PT, R9, 0.60000002384185791016, PT ;  /* 0x3f19999a0900780b */ /* 0x000fda0003f46000 */
[----:B------:R-:W-:Y:S05]  /*0860*/  @!P2 BRA `(.L_x_12) ;  /* 0x000000000024a947 */ /* 0x000fea0003800000 */
[C---:B------:R-:W-:Y:S01]  /*0870*/  FMUL R4, R9.reuse, 2.8853900432586669922 ;  /* 0x4038aa3b09047820 */ /* 0x040fe20000400000 */
[----:B------:R-:W-:-:S05]  /*0880*/  FSETP.GE.AND P2, PT, R9, 9.010913848876953125, PT ;  /* 0x41102cb40900780b */ /* 0x000fca0003f46000 */
[----:B------:R-:W1:Y:S02]  /*0890*/  MUFU.EX2 R4, R4 ;  /* 0x0000000400047308 */ /* 0x000e640000000800 */
[----:B-1----:R-:W-:-:S06]  /*08a0*/  FADD R6, R4, 1 ;  /* 0x3f80000004067421 */ /* 0x002fcc0000000000 */
[----:B------:R-:W1:Y:S02]  /*08b0*/  MUFU.RCP R7, R6 ;  /* 0x0000000600077308 */ /* 0x000e640000001000 */
[----:B-1----:R-:W-:-:S05]  /*08c0*/  FFMA.FTZ R7, R7, -2, R0 ;  /* 0xc000000007077823 */ /* 0x002fca0000010000 */
[----:B------:R-:W-:-:S04]  /*08d0*/  FSEL R7, R7, 1, !P2 ;  /* 0x3f80000007077808 */ /* 0x000fc80005000000 */
[----:B------:R-:W-:Y:S01]  /*08e0*/  LOP3.LUT R0, R7, 0x80000000, R10, 0xf8, !PT ;  /* 0x8000000007007812 */ /* 0x000fe200078ef80a */
[----:B------:R-:W-:Y:S06]  /*08f0*/  BRA `(.L_x_13) ;  /* 0x00000000001c7947 */ /* 0x000fec0003800000 */
.L_x_12:
[----:B------:R-:W-:Y:S01]  /*0900*/  MOV R0, 0x3c80f082 ;  /* 0x3c80f08200007802 */ /* 0x000fe20000000f00 */
[----:B------:R-:W-:-:S04]  /*0910*/  FMUL R7, R10, R10 ;  /* 0x0000000a0a077220 */ /* 0x000fc80000400000 */
[----:B------:R-:W-:-:S04]  /*0920*/  FFMA.FTZ R0, R7, R0, -0.052303962409496307373 ;  /* 0xbd563cae07007423 */ /* 0x000fc80000010000 */
[----:B------:R-:W-:-:S04]  /*0930*/  FFMA.FTZ R0, R7, R0, 0.1331529766321182251 ;  /* 0x3e08594107007423 */ /* 0x000fc80000010000 */
[----:B------:R-:W-:-:S04]  /*0940*/  FFMA.FTZ R0, R7, R0, -0.33332768082618713379 ;  /* 0xbeaaa9ed07007423 */ /* 0x000fc80000010000 */
[----:B------:R-:W-:-:S04]  /*0950*/  FFMA.FTZ R0, R7, R0, RZ ;  /* 0x0000000007007223 */ /* 0x000fc800000100ff */
[----:B------:R-:W-:-:S07]  /*0960*/  FFMA.FTZ R0, R10, R0, R10 ;  /* 0x000000000a007223 */ /* 0x000fce000001000a */
.L_x_13:
[----:B------:R-:W-:Y:S05]  /*0970*/  BSYNC B0 ;  /* 0x0000000000007941 */ /* 0x000fea0003800000 */
.L_x_11:
[----:B------:R-:W1:Y:S01]  /*0980*/  LDC.64 R6, c[0x0][0x220] ;  /* 0x00008800ff067b82 */ /* 0x000e620000000a00 */
[----:B------:R-:W-:Y:S01]  /*0990*/  FMUL R5, R5, R8 ;  /* 0x0000000805057220 */ /* 0x000fe20000400000 */
[----:B------:R-:W-:Y:S01]  /*09a0*/  @P0 FMUL R5, R3, R0 ;  /* 0x0000000003050220 */ /* 0x000fe20000400000 */
[----:B-1----:R-:W-:Y:S01]  /*09b0*/  IMAD.WIDE R2, R2, 0x4, R6 ;  /* 0x0000000402027825 */ /* 0x002fe200078e0206 */
[----:B------:R-:W-:Y:S06]  /*09c0*/  @P1 EXIT ;  /* 0x000000000000194d */ /* 0x000fec0003800000 */
[----:B------:R-:W-:Y:S01]  /*09d0*/  STG.E desc[UR4][R2.64], R5 ;  /* 0x0000000502007986 */ /* 0x000fe2000c101904 */
[----:B------:R-:W-:Y:S05]  /*09e0*/  EXIT ;  /* 0x000000000000794d */ /* 0x000fea0003800000 */
.L_x_14:
[----:B------:R-:W-:-:S00]  /*09f0*/  BRA `(.L_x_14) ;  /* 0xfffffffc00fc7947 */ /* 0x000fc0000383ffff */
[----:B------:R-:W-:-:S00]  /*0a00*/  NOP ;  /* 0x0000000000007918 */ /* 0x000fc00000000000 */
[----:B------:R-:W-:-:S00]  /*0a10*/  NOP ;  /* 0x0000000000007918 */ /* 0x000fc00000000000 */
[----:B------:R-:W-:-:S00]  /*0a20*/  NOP ;  /* 0x0000000000007918 */ /* 0x000fc00000000000 */
[----:B------:R-:W-:-:S00]  /*0a30*/  NOP ;  /* 0x0000000000007918 */ /* 0x000fc00000000000 */
[----:B------:R-:W-:-:S00]  /*0a40*/  NOP ;  /* 0x0000000000007918 */ /* 0x000fc00000000000 */
[----:B------:R-:W-:-:S00]  /*0a50*/  NOP ;  /* 0x0000000000007918 */ /* 0x000fc00000000000 */
[----:B------:R-:W-:-:S00]  /*0a60*/  NOP ;  /* 0x0000000000007918 */ /* 0x000fc00000000000 */
[----:B------:R-:W-:-:S00]  /*0a70*/  NOP ;  /* 0x0000000000007918 */ /* 0x000fc00000000000 */
.L_x_15:


//--------------------- .nv.global.init           --------------------------
	.section	.nv.global.init,"aw",@progbits
.nv.global.init:
	.type		_$_str,@object
	.size		_$_str,(.L_0 - _$_str)
_$_str:
        /*0000*/ 	.byte	0x5f, 0x5f, 0x43, 0x55, 0x44, 0x41, 0x5f, 0x46, 0x54, 0x5a, 0x00
.L_0:


//--------------------- .nv.constant0.triton_poi_fused_cat_25 --------------------------
	.section	.nv.constant0.triton_poi_fused_cat_25,"a",@progbits
	.sectionflags	@""
	.align	4
.nv.constant0.triton_poi_fused_cat_25:
	.zero		556
